//
// Generated by NVIDIA NVVM Compiler
//
// Compiler Build ID: CL-36424714
// Cuda compilation tools, release 13.0, V13.0.88
// Based on NVVM 20.0.0
//

.version 9.0
.target sm_100
.address_size 64

	// .globl	_Z10solveOnGPUPxxx

.visible .entry _Z10solveOnGPUPxxx(
	.param .u64 .ptr .align 1 _Z10solveOnGPUPxxx_param_0,
	.param .u64 _Z10solveOnGPUPxxx_param_1,
	.param .u64 _Z10solveOnGPUPxxx_param_2
)
{
	.reg .pred 	%p<8>;
	.reg .b32 	%r<5>;
	.reg .b64 	%rd<16>;

	ld.param.u64 	%rd8, [_Z10solveOnGPUPxxx_param_0];
	ld.param.u64 	%rd9, [_Z10solveOnGPUPxxx_param_1];
	ld.param.u64 	%rd10, [_Z10solveOnGPUPxxx_param_2];
	mov.u32 	%r1, %ctaid.x;
	mov.u32 	%r2, %ntid.x;
	mov.u32 	%r3, %tid.x;
	mad.lo.s32 	%r4, %r1, %r2, %r3;
	cvt.u64.u32 	%rd1, %r4;
	xor.b64  	%rd2, %rd10, %rd1;
	setp.le.s64 	%p1, %rd2, %rd1;
	@%p1 bra 	$L__BB0_4;
	cvta.to.global.u64 	%rd11, %rd8;
	shl.b64 	%rd12, %rd1, 3;
	add.s64 	%rd3, %rd11, %rd12;
	ld.global.u64 	%rd13, [%rd3];
	shl.b64 	%rd14, %rd2, 3;
	add.s64 	%rd5, %rd11, %rd14;
	ld.global.u64 	%rd15, [%rd5];
	and.b64  	%rd7, %rd9, %rd1;
	setp.ne.s64 	%p2, %rd7, 0;
	setp.lt.s64 	%p3, %rd13, %rd15;
	and.pred  	%p4, %p2, %p3;
	@%p4 bra 	$L__BB0_3;
	setp.ne.s64 	%p5, %rd7, 0;
	setp.le.s64 	%p6, %rd13, %rd15;
	or.pred  	%p7, %p5, %p6;
	@%p7 bra 	$L__BB0_4;
$L__BB0_3:
	st.global.u64 	[%rd5], %rd13;
	st.global.u64 	[%rd3], %rd15;
$L__BB0_4:
	ret;

}


// ===== COMPILED SASS (sm_100) =====

	.target	sm_100

	.elftype	@"ET_EXEC"


//--------------------- .note.nv.tkinfo           --------------------------
	.section	.note.nv.tkinfo,"",@"SHT_NOTE"
	.sectionflags	@"SHF_NOTE_NV_TKINFO"
	.tkinfo
        /*0018*/ 	.word	0x00000002
        /*0030*/ 	.string	""
        /*0030*/ 	.string	"ptxas"
        /*0030*/ 	.string	"Cuda compilation tools, release 13.0, V13.0.88"
        /*0030*/ 	.string	"Build cuda_13.0.r13.0/compiler.36424714_0"
        /*0030*/ 	.string	"-arch sm_100 -m 64 "



//--------------------- .note.nv.cuinfo           --------------------------
	.section	.note.nv.cuinfo,"",@"SHT_NOTE"
	.sectionflags	@"SHF_NOTE_NV_CUINFO"
        /*0018*/ 	.short	0x0002
        /*001a*/ 	.short	0x0064
        /*001c*/ 	.short	0x0082
	.zero		2


//--------------------- .nv.info                  --------------------------
	.section	.nv.info,"",@"SHT_CUDA_INFO"
	.align	4


	//----- nvinfo : EIATTR_REGCOUNT
	.align		4
        /*0000*/ 	.byte	0x04, 0x2f
        /*0002*/ 	.short	(.L_1 - .L_0)
	.align		4
.L_0:
        /*0004*/ 	.word	index@(_Z10solveOnGPUPxxx)
        /*0008*/ 	.word	0x0000000e


	//----- nvinfo : EIATTR_FRAME_SIZE
	.align		4
.L_1:
        /*000c*/ 	.byte	0x04, 0x11
        /*000e*/ 	.short	(.L_3 - .L_2)
	.align		4
.L_2:
        /*0010*/ 	.word	index@(_Z10solveOnGPUPxxx)
        /*0014*/ 	.word	0x00000000


	//----- nvinfo : EIATTR_MIN_STACK_SIZE
	.align		4
.L_3:
        /*0018*/ 	.byte	0x04, 0x12
        /*001a*/ 	.short	(.L_5 - .L_4)
	.align		4
.L_4:
        /*001c*/ 	.word	index@(_Z10solveOnGPUPxxx)
        /*0020*/ 	.word	0x00000000
.L_5:


//--------------------- .nv.compat                --------------------------
	.section	.nv.compat,"",@"SHT_CUDA_COMPAT_INFO"
	.align	4
        /*0000*/ 	.byte	0x02, 0x09, 0x00, 0x00, 0x02, 0x02, 0x01, 0x00, 0x02, 0x05, 0x05, 0x00, 0x03, 0x07, 0x01, 0x01
        /*0010*/ 	.byte	0x02, 0x03, 0x00, 0x00, 0x02, 0x06, 0x01, 0x00, 0x04, 0x0b, 0x08, 0x00, 0x09, 0x00, 0x00, 0x00
        /*0020*/ 	.byte	0x00, 0x00, 0x00, 0x00


//--------------------- .nv.info._Z10solveOnGPUPxxx --------------------------
	.section	.nv.info._Z10solveOnGPUPxxx,"",@"SHT_CUDA_INFO"
	.sectionflags	@""
	.align	4


	//----- nvinfo : EIATTR_CUDA_API_VERSION
	.align		4
        /*0000*/ 	.byte	0x04, 0x37
        /*0002*/ 	.short	(.L_7 - .L_6)
.L_6:
        /*0004*/ 	.word	0x00000082


	//----- nvinfo : EIATTR_KPARAM_INFO
	.align		4
.L_7:
        /*0008*/ 	.byte	0x04, 0x17
        /*000a*/ 	.short	(.L_9 - .L_8)
.L_8:
        /*000c*/ 	.word	0x00000000
        /*0010*/ 	.short	0x0002
        /*0012*/ 	.short	0x0010
        /*0014*/ 	.byte	0x00, 0xf0, 0x21, 0x00


	//----- nvinfo : EIATTR_KPARAM_INFO
	.align		4
.L_9:
        /*0018*/ 	.byte	0x04, 0x17
        /*001a*/ 	.short	(.L_11 - .L_10)
.L_10:
        /*001c*/ 	.word	0x00000000
        /*0020*/ 	.short	0x0001
        /*0022*/ 	.short	0x0008
        /*0024*/ 	.byte	0x00, 0xf0, 0x21, 0x00


	//----- nvinfo : EIATTR_KPARAM_INFO
	.align		4
.L_11:
        /*0028*/ 	.byte	0x04, 0x17
        /*002a*/ 	.short	(.L_13 - .L_12)
.L_12:
        /*002c*/ 	.word	0x00000000
        /*0030*/ 	.short	0x0000
        /*0032*/ 	.short	0x0000
        /*0034*/ 	.byte	0x00, 0xf5, 0x21, 0x00


	//----- nvinfo : EIATTR_SPARSE_MMA_MASK
	.align		4
.L_13:
        /*0038*/ 	.byte	0x03, 0x50
        /*003a*/ 	.short	0x0000


	//----- nvinfo : EIATTR_MAXREG_COUNT
	.align		4
        /*003c*/ 	.byte	0x03, 0x1b
        /*003e*/ 	.short	0x00ff


	//----- nvinfo : EIATTR_MERCURY_ISA_VERSION
	.align		4
        /*0040*/ 	.byte	0x03, 0x5f
        /*0042*/ 	.short	0x0101


	//----- nvinfo : EIATTR_VRC_CTA_INIT_COUNT
	.align		4
        /*0044*/ 	.byte	0x02, 0x4a
	.zero		1
	.zero		1


	//----- nvinfo : EIATTR_EXIT_INSTR_OFFSETS
	.align		4
        /*0048*/ 	.byte	0x04, 0x1c
        /*004a*/ 	.short	(.L_15 - .L_14)


	//   ....[0]....
.L_14:
        /*004c*/ 	.word	0x00000090


	//   ....[1]....
        /*0050*/ 	.word	0x000001d0


	//   ....[2]....
        /*0054*/ 	.word	0x00000210


	//----- nvinfo : EIATTR_CRS_STACK_SIZE
	.align		4
.L_15:
        /*0058*/ 	.byte	0x04, 0x1e
        /*005a*/ 	.short	(.L_17 - .L_16)
.L_16:
        /*005c*/ 	.word	0x00000000


	//----- nvinfo : EIATTR_CBANK_PARAM_SIZE
	.align		4
.L_17:
        /*0060*/ 	.byte	0x03, 0x19
        /*0062*/ 	.short	0x0018


	//----- nvinfo : EIATTR_PARAM_CBANK
	.align		4
        /*0064*/ 	.byte	0x04, 0x0a
        /*0066*/ 	.short	(.L_19 - .L_18)
	.align		4
.L_18:
        /*0068*/ 	.word	index@(.nv.constant0._Z10solveOnGPUPxxx)
        /*006c*/ 	.short	0x0380
        /*006e*/ 	.short	0x0018


	//----- nvinfo : EIATTR_SW_WAR
	.align		4
.L_19:
        /*0070*/ 	.byte	0x04, 0x36
        /*0072*/ 	.short	(.L_21 - .L_20)
.L_20:
        /*0074*/ 	.word	0x00000008
.L_21:


//--------------------- .nv.callgraph             --------------------------
	.section	.nv.callgraph,"",@"SHT_CUDA_CALLGRAPH"
	.align	4
	.sectionentsize	8
	.align		4
        /*0000*/ 	.word	0x00000000
	.align		4
        /*0004*/ 	.word	0xffffffff
	.align		4
        /*0008*/ 	.word	0x00000000
	.align		4
        /*000c*/ 	.word	0xfffffffe
	.align		4
        /*0010*/ 	.word	0x00000000
	.align		4
        /*0014*/ 	.word	0xfffffffd
	.align		4
        /*0018*/ 	.word	0x00000000
	.align		4
        /*001c*/ 	.word	0xfffffffc


//--------------------- .text._Z10solveOnGPUPxxx  --------------------------
	.section	.text._Z10solveOnGPUPxxx,"ax",@progbits
	.align	128
        .global         _Z10solveOnGPUPxxx
        .type           _Z10solveOnGPUPxxx,@function
        .size           _Z10solveOnGPUPxxx,(.L_x_3 - _Z10solveOnGPUPxxx)
        .other          _Z10solveOnGPUPxxx,@"STO_CUDA_ENTRY STV_DEFAULT"
_Z10solveOnGPUPxxx:
.text._Z10solveOnGPUPxxx:
[----:B------:R-:W-:Y:S01]  /*0000*/  LDC R1, c[0x0][0x37c] ;  /* 0x0000df00ff017b82 */ /* 0x000fe20000000800 */
[----:B------:R-:W0:Y:S07]  /*0010*/  S2R R0, SR_TID.X ;  /* 0x0000000000007919 */ /* 0x000e2e0000002100 */
[----:B------:R-:W0:Y:S08]  /*0020*/  S2UR UR4, SR_CTAID.X ;  /* 0x00000000000479c3 */ /* 0x000e300000002500 */
[----:B------:R-:W0:Y:S08]  /*0030*/  LDC R11, c[0x0][0x360] ;  /* 0x0000d800ff0b7b82 */ /* 0x000e300000000800 */
[----:B------:R-:W1:Y:S01]  /*0040*/  LDC.64 R4, c[0x0][0x390] ;  /* 0x0000e400ff047b82 */ /* 0x000e620000000a00 */
[----:B0-----:R-:W-:-:S05]  /*0050*/  IMAD R11, R11, UR4, R0 ;  /* 0x000000040b0b7c24 */ /* 0x001fca000f8e0200 */
[----:B-1----:R-:W-:-:S04]  /*0060*/  LOP3.LUT R0, R11, R4, RZ, 0x3c, !PT ;  /* 0x000000040b007212 */ /* 0x002fc800078e3cff */
[----:B------:R-:W-:-:S04]  /*0070*/  ISETP.GT.U32.AND P0, PT, R0, R11, PT ;  /* 0x0000000b0000720c */ /* 0x000fc80003f04070 */
[----:B------:R-:W-:-:S13]  /*0080*/  ISETP.GT.AND.EX P0, PT, R5, RZ, PT, P0 ;  /* 0x000000ff0500720c */ /* 0x000fda0003f04300 */
[----:B------:R-:W-:Y:S05]  /*0090*/  @!P0 EXIT ;  /* 0x000000000000894d */ /* 0x000fea0003800000 */
[----:B------:R-:W0:Y:S01]  /*00a0*/  LDCU.64 UR6, c[0x0][0x380] ;  /* 0x00007000ff0677ac */ /* 0x000e220008000a00 */
[----:B------:R-:W1:Y:S01]  /*00b0*/  LDCU.64 UR4, c[0x0][0x358] ;  /* 0x00006b00ff0477ac */ /* 0x000e620008000a00 */
[C---:B0-----:R-:W-:Y:S02]  /*00c0*/  LEA R2, P0, R11.reuse, UR6, 0x3 ;  /* 0x000000060b027c11 */ /* 0x041fe4000f8018ff */
[C---:B------:R-:W-:Y:S01]  /*00d0*/  LEA R6, P1, R0.reuse, UR6, 0x3 ;  /* 0x0000000600067c11 */ /* 0x040fe2000f8218ff */
[----:B------:R-:W0:Y:S01]  /*00e0*/  LDCU UR6, c[0x0][0x388] ;  /* 0x00007100ff0677ac */ /* 0x000e220008000800 */
[----:B------:R-:W-:Y:S02]  /*00f0*/  LEA.HI.X R3, R11, UR7, RZ, 0x3, P0 ;  /* 0x000000070b037c11 */ /* 0x000fe400080f1cff */
[----:B------:R-:W-:-:S03]  /*0100*/  LEA.HI.X R7, R0, UR7, R5, 0x3, P1 ;  /* 0x0000000700077c11 */ /* 0x000fc600088f1c05 */
[----:B-1----:R-:W2:Y:S04]  /*0110*/  LDG.E.64 R4, desc[UR4][R2.64] ;  /* 0x0000000402047981 */ /* 0x002ea8000c1e1b00 */
[----:B------:R-:W2:Y:S01]  /*0120*/  LDG.E.64 R8, desc[UR4][R6.64] ;  /* 0x0000000406087981 */ /* 0x000ea2000c1e1b00 */
[----:B------:R-:W-:Y:S01]  /*0130*/  BSSY.RECONVERGENT B0, `(.L_x_0) ;  /* 0x000000b000007945 */ /* 0x000fe20003800200 */
[----:B0-----:R-:W-:-:S04]  /*0140*/  LOP3.LUT R11, R11, UR6, RZ, 0xc0, !PT ;  /* 0x000000060b0b7c12 */ /* 0x001fc8000f8ec0ff */
[----:B------:R-:W-:-:S04]  /*0150*/  ISETP.NE.U32.AND P0, PT, R11, RZ, PT ;  /* 0x000000ff0b00720c */ /* 0x000fc80003f05070 */
[----:B------:R-:W-:Y:S02]  /*0160*/  ISETP.NE.AND.EX P2, PT, RZ, RZ, PT, P0 ;  /* 0x000000ffff00720c */ /* 0x000fe40003f45300 */
[----:B--2---:R-:W-:-:S04]  /*0170*/  ISETP.GE.U32.AND P1, PT, R4, R8, PT ;  /* 0x000000080400720c */ /* 0x004fc80003f26070 */
[----:B------:R-:W-:-:S13]  /*0180*/  ISETP.GE.AND.EX P1, PT, R5, R9, PT, P1 ;  /* 0x000000090500720c */ /* 0x000fda0003f26310 */
[----:B------:R-:W-:Y:S05]  /*0190*/  @!P1 BRA P2, `(.L_x_1) ;  /* 0x0000000000109947 */ /* 0x000fea0001000000 */
[----:B------:R-:W-:-:S04]  /*01a0*/  ISETP.GT.U32.AND P1, PT, R4, R8, PT ;  /* 0x000000080400720c */ /* 0x000fc80003f24070 */
[----:B------:R-:W-:-:S04]  /*01b0*/  ISETP.GT.AND.EX P1, PT, R5, R9, PT, P1 ;  /* 0x000000090500720c */ /* 0x000fc80003f24310 */
[----:B------:R-:W-:-:S13]  /*01c0*/  ISETP.NE.OR.EX P0, PT, RZ, RZ, !P1, P0 ;  /* 0x000000ffff00720c */ /* 0x000fda0004f05700 */
[----:B------:R-:W-:Y:S05]  /*01d0*/  @P0 EXIT ;  /* 0x000000000000094d */ /* 0x000fea0003800000 */
.L_x_1:
[----:B------:R-:W-:Y:S05]  /*01e0*/  BSYNC.RECONVERGENT B0 ;  /* 0x0000000000007941 */ /* 0x000fea0003800200 */
.L_x_0:
[----:B------:R-:W-:Y:S04]  /*01f0*/  STG.E.64 desc[UR4][R6.64], R4 ;  /* 0x0000000406007986 */ /* 0x000fe8000c101b04 */
[----:B------:R-:W-:Y:S01]  /*0200*/  STG.E.64 desc[UR4][R2.64], R8 ;  /* 0x0000000802007986 */ /* 0x000fe2000c101b04 */
[----:B------:R-:W-:Y:S05]  /*0210*/  EXIT ;  /* 0x000000000000794d */ /* 0x000fea0003800000 */
.L_x_2:
[----:B------:R-:W-:-:S00]  /*0220*/  BRA `(.L_x_2) ;  /* 0xfffffffc00fc7947 */ /* 0x000fc0000383ffff */
[----:B------:R-:W-:-:S00]  /*0230*/  NOP ;  /* 0x0000000000007918 */ /* 0x000fc00000000000 */
        /* <DEDUP_REMOVED lines=12> */
.L_x_3:


//--------------------- .nv.shared.reserved.0     --------------------------
	.section	.nv.shared.reserved.0,"aw",@nobits
	.weak		__nv_reservedSMEM_offset_0_alias
	.size		__nv_reservedSMEM_offset_0_alias, 0, 64
	.other		__nv_reservedSMEM_offset_0_alias,@"STO_CUDA_RESERVED_SHARED STV_DEFAULT"
__nv_reservedSMEM_offset_0_alias:
	.zero		0
	.zero		64


//--------------------- .nv.constant0._Z10solveOnGPUPxxx --------------------------
	.section	.nv.constant0._Z10solveOnGPUPxxx,"a",@progbits
	.sectionflags	@""
	.align	4
.nv.constant0._Z10solveOnGPUPxxx:
	.zero		920


//--------------------- SYMBOLS --------------------------

	.type		.nv.reservedSmem.offset0,@object
	.size		.nv.reservedSmem.offset0,0x4
